//
// Generated by NVIDIA NVVM Compiler
//
// Compiler Build ID: CL-36424714
// Cuda compilation tools, release 13.0, V13.0.88
// Based on NVVM 20.0.0
//

.version 9.0
.target sm_100
.address_size 64

	// .globl	_Z11relu_kernelPKfPfi

.visible .entry _Z11relu_kernelPKfPfi(
	.param .u64 .ptr .align 1 _Z11relu_kernelPKfPfi_param_0,
	.param .u64 .ptr .align 1 _Z11relu_kernelPKfPfi_param_1,
	.param .u32 _Z11relu_kernelPKfPfi_param_2
)
{
	.reg .pred 	%p<7>;
	.reg .b32 	%r<31>;
	.reg .b32 	%f<11>;
	.reg .b64 	%rd<18>;

	ld.param.u64 	%rd3, [_Z11relu_kernelPKfPfi_param_0];
	ld.param.u64 	%rd4, [_Z11relu_kernelPKfPfi_param_1];
	ld.param.u32 	%r12, [_Z11relu_kernelPKfPfi_param_2];
	cvta.to.global.u64 	%rd1, %rd4;
	cvta.to.global.u64 	%rd2, %rd3;
	mov.u32 	%r13, %ctaid.x;
	mov.u32 	%r14, %ntid.x;
	mov.u32 	%r15, %tid.x;
	mad.lo.s32 	%r29, %r13, %r14, %r15;
	mov.u32 	%r16, %nctaid.x;
	mul.lo.s32 	%r2, %r14, %r16;
	setp.ge.s32 	%p1, %r29, %r12;
	@%p1 bra 	$L__BB0_7;
	add.s32 	%r17, %r29, %r2;
	max.s32 	%r18, %r12, %r17;
	setp.lt.s32 	%p2, %r17, %r12;
	selp.u32 	%r19, 1, 0, %p2;
	add.s32 	%r20, %r17, %r19;
	sub.s32 	%r21, %r18, %r20;
	div.u32 	%r22, %r21, %r2;
	add.s32 	%r3, %r22, %r19;
	and.b32  	%r23, %r3, 3;
	setp.eq.s32 	%p3, %r23, 3;
	@%p3 bra 	$L__BB0_4;
	add.s32 	%r24, %r3, 1;
	and.b32  	%r25, %r24, 3;
	neg.s32 	%r27, %r25;
$L__BB0_3:
	.pragma "nounroll";
	mul.wide.s32 	%rd5, %r29, 4;
	add.s64 	%rd6, %rd1, %rd5;
	add.s64 	%rd7, %rd2, %rd5;
	ld.global.f32 	%f1, [%rd7];
	max.f32 	%f2, %f1, 0f00000000;
	st.global.f32 	[%rd6], %f2;
	add.s32 	%r29, %r29, %r2;
	add.s32 	%r27, %r27, 1;
	setp.ne.s32 	%p4, %r27, 0;
	@%p4 bra 	$L__BB0_3;
$L__BB0_4:
	setp.lt.u32 	%p5, %r3, 3;
	@%p5 bra 	$L__BB0_7;
	mul.wide.s32 	%rd11, %r2, 4;
	shl.b32 	%r26, %r2, 2;
$L__BB0_6:
	mul.wide.s32 	%rd8, %r29, 4;
	add.s64 	%rd9, %rd2, %rd8;
	ld.global.f32 	%f3, [%rd9];
	max.f32 	%f4, %f3, 0f00000000;
	add.s64 	%rd10, %rd1, %rd8;
	st.global.f32 	[%rd10], %f4;
	add.s64 	%rd12, %rd9, %rd11;
	ld.global.f32 	%f5, [%rd12];
	max.f32 	%f6, %f5, 0f00000000;
	add.s64 	%rd13, %rd10, %rd11;
	st.global.f32 	[%rd13], %f6;
	add.s64 	%rd14, %rd12, %rd11;
	ld.global.f32 	%f7, [%rd14];
	max.f32 	%f8, %f7, 0f00000000;
	add.s64 	%rd15, %rd13, %rd11;
	st.global.f32 	[%rd15], %f8;
	add.s64 	%rd16, %rd14, %rd11;
	ld.global.f32 	%f9, [%rd16];
	max.f32 	%f10, %f9, 0f00000000;
	add.s64 	%rd17, %rd15, %rd11;
	st.global.f32 	[%rd17], %f10;
	add.s32 	%r29, %r26, %r29;
	setp.lt.s32 	%p6, %r29, %r12;
	@%p6 bra 	$L__BB0_6;
$L__BB0_7:
	ret;

}


// ===== COMPILED SASS (sm_100) =====

	.target	sm_100

	.elftype	@"ET_EXEC"


//--------------------- .note.nv.tkinfo           --------------------------
	.section	.note.nv.tkinfo,"",@"SHT_NOTE"
	.sectionflags	@"SHF_NOTE_NV_TKINFO"
	.tkinfo
        /*0018*/ 	.word	0x00000002
        /*0030*/ 	.string	""
        /*0030*/ 	.string	"ptxas"
        /*0030*/ 	.string	"Cuda compilation tools, release 13.0, V13.0.88"
        /*0030*/ 	.string	"Build cuda_13.0.r13.0/compiler.36424714_0"
        /*0030*/ 	.string	"-arch sm_100 -m 64 "



//--------------------- .note.nv.cuinfo           --------------------------
	.section	.note.nv.cuinfo,"",@"SHT_NOTE"
	.sectionflags	@"SHF_NOTE_NV_CUINFO"
        /*0018*/ 	.short	0x0002
        /*001a*/ 	.short	0x0064
        /*001c*/ 	.short	0x0082
	.zero		2


//--------------------- .nv.info                  --------------------------
	.section	.nv.info,"",@"SHT_CUDA_INFO"
	.align	4


	//----- nvinfo : EIATTR_REGCOUNT
	.align		4
        /*0000*/ 	.byte	0x04, 0x2f
        /*0002*/ 	.short	(.L_1 - .L_0)
	.align		4
.L_0:
        /*0004*/ 	.word	index@(_Z11relu_kernelPKfPfi)
        /*0008*/ 	.word	0x0000001c


	//----- nvinfo : EIATTR_FRAME_SIZE
	.align		4
.L_1:
        /*000c*/ 	.byte	0x04, 0x11
        /*000e*/ 	.short	(.L_3 - .L_2)
	.align		4
.L_2:
        /*0010*/ 	.word	index@(_Z11relu_kernelPKfPfi)
        /*0014*/ 	.word	0x00000000


	//----- nvinfo : EIATTR_MIN_STACK_SIZE
	.align		4
.L_3:
        /*0018*/ 	.byte	0x04, 0x12
        /*001a*/ 	.short	(.L_5 - .L_4)
	.align		4
.L_4:
        /*001c*/ 	.word	index@(_Z11relu_kernelPKfPfi)
        /*0020*/ 	.word	0x00000000
.L_5:


//--------------------- .nv.compat                --------------------------
	.section	.nv.compat,"",@"SHT_CUDA_COMPAT_INFO"
	.align	4
        /*0000*/ 	.byte	0x02, 0x09, 0x00, 0x00, 0x02, 0x02, 0x01, 0x00, 0x02, 0x05, 0x05, 0x00, 0x03, 0x07, 0x01, 0x01
        /*0010*/ 	.byte	0x02, 0x03, 0x00, 0x00, 0x02, 0x06, 0x01, 0x00, 0x04, 0x0b, 0x08, 0x00, 0x09, 0x00, 0x00, 0x00
        /*0020*/ 	.byte	0x00, 0x00, 0x00, 0x00


//--------------------- .nv.info._Z11relu_kernelPKfPfi --------------------------
	.section	.nv.info._Z11relu_kernelPKfPfi,"",@"SHT_CUDA_INFO"
	.sectionflags	@""
	.align	4


	//----- nvinfo : EIATTR_CUDA_API_VERSION
	.align		4
        /*0000*/ 	.byte	0x04, 0x37
        /*0002*/ 	.short	(.L_7 - .L_6)
.L_6:
        /*0004*/ 	.word	0x00000082


	//----- nvinfo : EIATTR_KPARAM_INFO
	.align		4
.L_7:
        /*0008*/ 	.byte	0x04, 0x17
        /*000a*/ 	.short	(.L_9 - .L_8)
.L_8:
        /*000c*/ 	.word	0x00000000
        /*0010*/ 	.short	0x0002
        /*0012*/ 	.short	0x0010
        /*0014*/ 	.byte	0x00, 0xf0, 0x11, 0x00


	//----- nvinfo : EIATTR_KPARAM_INFO
	.align		4
.L_9:
        /*0018*/ 	.byte	0x04, 0x17
        /*001a*/ 	.short	(.L_11 - .L_10)
.L_10:
        /*001c*/ 	.word	0x00000000
        /*0020*/ 	.short	0x0001
        /*0022*/ 	.short	0x0008
        /*0024*/ 	.byte	0x00, 0xf5, 0x21, 0x00


	//----- nvinfo : EIATTR_KPARAM_INFO
	.align		4
.L_11:
        /*0028*/ 	.byte	0x04, 0x17
        /*002a*/ 	.short	(.L_13 - .L_12)
.L_12:
        /*002c*/ 	.word	0x00000000
        /*0030*/ 	.short	0x0000
        /*0032*/ 	.short	0x0000
        /*0034*/ 	.byte	0x00, 0xf5, 0x21, 0x00


	//----- nvinfo : EIATTR_SPARSE_MMA_MASK
	.align		4
.L_13:
        /*0038*/ 	.byte	0x03, 0x50
        /*003a*/ 	.short	0x0000


	//----- nvinfo : EIATTR_MAXREG_COUNT
	.align		4
        /*003c*/ 	.byte	0x03, 0x1b
        /*003e*/ 	.short	0x00ff


	//----- nvinfo : EIATTR_MERCURY_ISA_VERSION
	.align		4
        /*0040*/ 	.byte	0x03, 0x5f
        /*0042*/ 	.short	0x0101


	//----- nvinfo : EIATTR_VRC_CTA_INIT_COUNT
	.align		4
        /*0044*/ 	.byte	0x02, 0x4a
	.zero		1
	.zero		1


	//----- nvinfo : EIATTR_EXIT_INSTR_OFFSETS
	.align		4
        /*0048*/ 	.byte	0x04, 0x1c
        /*004a*/ 	.short	(.L_15 - .L_14)


	//   ....[0]....
.L_14:
        /*004c*/ 	.word	0x00000090


	//   ....[1]....
        /*0050*/ 	.word	0x00000390


	//   ....[2]....
        /*0054*/ 	.word	0x00000510


	//----- nvinfo : EIATTR_CRS_STACK_SIZE
	.align		4
.L_15:
        /*0058*/ 	.byte	0x04, 0x1e
        /*005a*/ 	.short	(.L_17 - .L_16)
.L_16:
        /*005c*/ 	.word	0x00000000


	//----- nvinfo : EIATTR_CBANK_PARAM_SIZE
	.align		4
.L_17:
        /*0060*/ 	.byte	0x03, 0x19
        /*0062*/ 	.short	0x0014


	//----- nvinfo : EIATTR_PARAM_CBANK
	.align		4
        /*0064*/ 	.byte	0x04, 0x0a
        /*0066*/ 	.short	(.L_19 - .L_18)
	.align		4
.L_18:
        /*0068*/ 	.word	index@(.nv.constant0._Z11relu_kernelPKfPfi)
        /*006c*/ 	.short	0x0380
        /*006e*/ 	.short	0x0014


	//----- nvinfo : EIATTR_SW_WAR
	.align		4
.L_19:
        /*0070*/ 	.byte	0x04, 0x36
        /*0072*/ 	.short	(.L_21 - .L_20)
.L_20:
        /*0074*/ 	.word	0x00000008
.L_21:


//--------------------- .nv.callgraph             --------------------------
	.section	.nv.callgraph,"",@"SHT_CUDA_CALLGRAPH"
	.align	4
	.sectionentsize	8
	.align		4
        /*0000*/ 	.word	0x00000000
	.align		4
        /*0004*/ 	.word	0xffffffff
	.align		4
        /*0008*/ 	.word	0x00000000
	.align		4
        /*000c*/ 	.word	0xfffffffe
	.align		4
        /*0010*/ 	.word	0x00000000
	.align		4
        /*0014*/ 	.word	0xfffffffd
	.align		4
        /*0018*/ 	.word	0x00000000
	.align		4
        /*001c*/ 	.word	0xfffffffc


//--------------------- .text._Z11relu_kernelPKfPfi --------------------------
	.section	.text._Z11relu_kernelPKfPfi,"ax",@progbits
	.align	128
        .global         _Z11relu_kernelPKfPfi
        .type           _Z11relu_kernelPKfPfi,@function
        .size           _Z11relu_kernelPKfPfi,(.L_x_5 - _Z11relu_kernelPKfPfi)
        .other          _Z11relu_kernelPKfPfi,@"STO_CUDA_ENTRY STV_DEFAULT"
_Z11relu_kernelPKfPfi:
.text._Z11relu_kernelPKfPfi:
[----:B------:R-:W-:Y:S01]  /*0000*/  LDC R1, c[0x0][0x37c] ;  /* 0x0000df00ff017b82 */ /* 0x000fe20000000800 */
[----:B------:R-:W0:Y:S07]  /*0010*/  S2R R7, SR_TID.X ;  /* 0x0000000000077919 */ /* 0x000e2e0000002100 */
[----:B------:R-:W0:Y:S01]  /*0020*/  S2UR UR4, SR_CTAID.X ;  /* 0x00000000000479c3 */ /* 0x000e220000002500 */
[----:B------:R-:W1:Y:S07]  /*0030*/  LDCU UR6, c[0x0][0x390] ;  /* 0x00007200ff0677ac */ /* 0x000e6e0008000800 */
[----:B------:R-:W0:Y:S01]  /*0040*/  LDC R0, c[0x0][0x360] ;  /* 0x0000d800ff007b82 */ /* 0x000e220000000800 */
[----:B------:R-:W2:Y:S01]  /*0050*/  LDCU UR5, c[0x0][0x370] ;  /* 0x00006e00ff0577ac */ /* 0x000ea20008000800 */
[----:B0-----:R-:W-:-:S02]  /*0060*/  IMAD R7, R0, UR4, R7 ;  /* 0x0000000400077c24 */ /* 0x001fc4000f8e0207 */
[----:B--2---:R-:W-:-:S03]  /*0070*/  IMAD R0, R0, UR5, RZ ;  /* 0x0000000500007c24 */ /* 0x004fc6000f8e02ff */
[----:B-1----:R-:W-:-:S13]  /*0080*/  ISETP.GE.AND P0, PT, R7, UR6, PT ;  /* 0x0000000607007c0c */ /* 0x002fda000bf06270 */
[----:B------:R-:W-:Y:S05]  /*0090*/  @P0 EXIT ;  /* 0x000000000000094d */ /* 0x000fea0003800000 */
[----:B------:R-:W0:Y:S01]  /*00a0*/  I2F.U32.RP R8, R0 ;  /* 0x0000000000087306 */ /* 0x000e220000209000 */
[C---:B------:R-:W-:Y:S01]  /*00b0*/  IADD3 R4, PT, PT, R0.reuse, R7, RZ ;  /* 0x0000000700047210 */ /* 0x040fe20007ffe0ff */
[----:B------:R-:W-:Y:S01]  /*00c0*/  IMAD.MOV R9, RZ, RZ, -R0 ;  /* 0x000000ffff097224 */ /* 0x000fe200078e0a00 */
[----:B------:R-:W-:Y:S01]  /*00d0*/  ISETP.NE.U32.AND P2, PT, R0, RZ, PT ;  /* 0x000000ff0000720c */ /* 0x000fe20003f45070 */
[----:B------:R-:W1:Y:S01]  /*00e0*/  LDCU.64 UR4, c[0x0][0x358] ;  /* 0x00006b00ff0477ac */ /* 0x000e620008000a00 */
[C---:B------:R-:W-:Y:S01]  /*00f0*/  ISETP.GE.AND P0, PT, R4.reuse, UR6, PT ;  /* 0x0000000604007c0c */ /* 0x040fe2000bf06270 */
[----:B------:R-:W-:Y:S01]  /*0100*/  BSSY.RECONVERGENT B0, `(.L_x_0) ;  /* 0x0000028000007945 */ /* 0x000fe20003800200 */
[----:B------:R-:W-:Y:S02]  /*0110*/  VIMNMX R5, PT, PT, R4, UR6, !PT ;  /* 0x0000000604057c48 */ /* 0x000fe4000ffe0100 */
[----:B------:R-:W-:-:S04]  /*0120*/  SEL R6, RZ, 0x1, P0 ;  /* 0x00000001ff067807 */ /* 0x000fc80000000000 */
[----:B------:R-:W-:Y:S01]  /*0130*/  IADD3 R5, PT, PT, R5, -R4, -R6 ;  /* 0x8000000405057210 */ /* 0x000fe20007ffe806 */
[----:B0-----:R-:W0:Y:S02]  /*0140*/  MUFU.RCP R8, R8 ;  /* 0x0000000800087308 */ /* 0x001e240000001000 */
[----:B0-----:R-:W-:-:S06]  /*0150*/  VIADD R2, R8, 0xffffffe ;  /* 0x0ffffffe08027836 */ /* 0x001fcc0000000000 */
[----:B------:R0:W2:Y:S02]  /*0160*/  F2I.FTZ.U32.TRUNC.NTZ R3, R2 ;  /* 0x0000000200037305 */ /* 0x0000a4000021f000 */
[----:B0-----:R-:W-:Y:S02]  /*0170*/  IMAD.MOV.U32 R2, RZ, RZ, RZ ;  /* 0x000000ffff027224 */ /* 0x001fe400078e00ff */
[----:B--2---:R-:W-:-:S04]  /*0180*/  IMAD R9, R9, R3, RZ ;  /* 0x0000000309097224 */ /* 0x004fc800078e02ff */
[----:B------:R-:W-:-:S06]  /*0190*/  IMAD.HI.U32 R8, R3, R9, R2 ;  /* 0x0000000903087227 */ /* 0x000fcc00078e0002 */
[----:B------:R-:W-:-:S04]  /*01a0*/  IMAD.HI.U32 R9, R8, R5, RZ ;  /* 0x0000000508097227 */ /* 0x000fc800078e00ff */
[----:B------:R-:W-:-:S04]  /*01b0*/  IMAD.MOV R2, RZ, RZ, -R9 ;  /* 0x000000ffff027224 */ /* 0x000fc800078e0a09 */
[----:B------:R-:W-:Y:S02]  /*01c0*/  IMAD R5, R0, R2, R5 ;  /* 0x0000000200057224 */ /* 0x000fe400078e0205 */
[----:B------:R-:W0:Y:S03]  /*01d0*/  LDC.64 R2, c[0x0][0x388] ;  /* 0x0000e200ff027b82 */ /* 0x000e260000000a00 */
[----:B------:R-:W-:-:S13]  /*01e0*/  ISETP.GE.U32.AND P0, PT, R5, R0, PT ;  /* 0x000000000500720c */ /* 0x000fda0003f06070 */
[----:B------:R-:W-:Y:S01]  /*01f0*/  @P0 IADD3 R5, PT, PT, -R0, R5, RZ ;  /* 0x0000000500050210 */ /* 0x000fe20007ffe1ff */
[----:B------:R-:W-:-:S03]  /*0200*/  @P0 VIADD R9, R9, 0x1 ;  /* 0x0000000109090836 */ /* 0x000fc60000000000 */
[----:B------:R-:W-:Y:S02]  /*0210*/  ISETP.GE.U32.AND P1, PT, R5, R0, PT ;  /* 0x000000000500720c */ /* 0x000fe40003f26070 */
[----:B------:R-:W2:Y:S11]  /*0220*/  LDC.64 R4, c[0x0][0x380] ;  /* 0x0000e000ff047b82 */ /* 0x000eb60000000a00 */
[----:B------:R-:W-:-:S02]  /*0230*/  @P1 IADD3 R9, PT, PT, R9, 0x1, RZ ;  /* 0x0000000109091810 */ /* 0x000fc40007ffe0ff */
[----:B------:R-:W-:-:S05]  /*0240*/  @!P2 LOP3.LUT R9, RZ, R0, RZ, 0x33, !PT ;  /* 0x00000000ff09a212 */ /* 0x000fca00078e33ff */
[----:B------:R-:W-:-:S05]  /*0250*/  IMAD.IADD R6, R6, 0x1, R9 ;  /* 0x0000000106067824 */ /* 0x000fca00078e0209 */
[C---:B------:R-:W-:Y:S02]  /*0260*/  LOP3.LUT R8, R6.reuse, 0x3, RZ, 0xc0, !PT ;  /* 0x0000000306087812 */ /* 0x040fe400078ec0ff */
[----:B------:R-:W-:Y:S02]  /*0270*/  ISETP.GE.U32.AND P1, PT, R6, 0x3, PT ;  /* 0x000000030600780c */ /* 0x000fe40003f26070 */
[----:B------:R-:W-:-:S13]  /*0280*/  ISETP.NE.AND P0, PT, R8, 0x3, PT ;  /* 0x000000030800780c */ /* 0x000fda0003f05270 */
[----:B01----:R-:W-:Y:S05]  /*0290*/  @!P0 BRA `(.L_x_1) ;  /* 0x0000000000388947 */ /* 0x003fea0003800000 */
[----:B------:R-:W0:Y:S01]  /*02a0*/  LDC.64 R14, c[0x0][0x380] ;  /* 0x0000e000ff0e7b82 */ /* 0x000e220000000a00 */
[----:B------:R-:W-:-:S04]  /*02b0*/  IADD3 R6, PT, PT, R6, 0x1, RZ ;  /* 0x0000000106067810 */ /* 0x000fc80007ffe0ff */
[----:B------:R-:W-:-:S03]  /*02c0*/  LOP3.LUT R6, R6, 0x3, RZ, 0xc0, !PT ;  /* 0x0000000306067812 */ /* 0x000fc600078ec0ff */
[----:B------:R-:W1:Y:S02]  /*02d0*/  LDC.64 R12, c[0x0][0x388] ;  /* 0x0000e200ff0c7b82 */ /* 0x000e640000000a00 */
[----:B------:R-:W-:-:S07]  /*02e0*/  IMAD.MOV R6, RZ, RZ, -R6 ;  /* 0x000000ffff067224 */ /* 0x000fce00078e0a06 */
.L_x_2:
[----:B0-----:R-:W-:-:S06]  /*02f0*/  IMAD.WIDE R10, R7, 0x4, R14 ;  /* 0x00000004070a7825 */ /* 0x001fcc00078e020e */
[----:B---3--:R-:W3:Y:S01]  /*0300*/  LDG.E R10, desc[UR4][R10.64] ;  /* 0x000000040a0a7981 */ /* 0x008ee2000c1e1900 */
[----:B-1----:R-:W-:Y:S01]  /*0310*/  IMAD.WIDE R8, R7, 0x4, R12 ;  /* 0x0000000407087825 */ /* 0x002fe200078e020c */
[----:B------:R-:W-:-:S03]  /*0320*/  IADD3 R6, PT, PT, R6, 0x1, RZ ;  /* 0x0000000106067810 */ /* 0x000fc60007ffe0ff */
[----:B------:R-:W-:Y:S01]  /*0330*/  IMAD.IADD R7, R0, 0x1, R7 ;  /* 0x0000000100077824 */ /* 0x000fe200078e0207 */
[----:B------:R-:W-:Y:S02]  /*0340*/  ISETP.NE.AND P0, PT, R6, RZ, PT ;  /* 0x000000ff0600720c */ /* 0x000fe40003f05270 */
[----:B---3--:R-:W-:-:S05]  /*0350*/  FMNMX R17, RZ, R10, !PT ;  /* 0x0000000aff117209 */ /* 0x008fca0007800000 */
[----:B------:R3:W-:Y:S06]  /*0360*/  STG.E desc[UR4][R8.64], R17 ;  /* 0x0000001108007986 */ /* 0x0007ec000c101904 */
[----:B------:R-:W-:Y:S05]  /*0370*/  @P0 BRA `(.L_x_2) ;  /* 0xfffffffc00dc0947 */ /* 0x000fea000383ffff */
.L_x_1:
[----:B------:R-:W-:Y:S05]  /*0380*/  BSYNC.RECONVERGENT B0 ;  /* 0x0000000000007941 */ /* 0x000fea0003800200 */
.L_x_0:
[----:B------:R-:W-:Y:S05]  /*0390*/  @!P1 EXIT ;  /* 0x000000000000994d */ /* 0x000fea0003800000 */
.L_x_3:
[----:B-12---:R-:W-:-:S05]  /*03a0*/  IMAD.WIDE R14, R7, 0x4, R4 ;  /* 0x00000004070e7825 */ /* 0x006fca00078e0204 */
[----:B------:R-:W2:Y:S01]  /*03b0*/  LDG.E R6, desc[UR4][R14.64] ;  /* 0x000000040e067981 */ /* 0x000ea2000c1e1900 */
[----:B------:R-:W-:-:S04]  /*03c0*/  IMAD.WIDE R18, R7, 0x4, R2 ;  /* 0x0000000407127825 */ /* 0x000fc800078e0202 */
[----:B---3--:R-:W-:Y:S01]  /*03d0*/  IMAD.WIDE R8, R0, 0x4, R14 ;  /* 0x0000000400087825 */ /* 0x008fe200078e020e */
[----:B--2---:R-:W-:-:S05]  /*03e0*/  FMNMX R21, RZ, R6, !PT ;  /* 0x00000006ff157209 */ /* 0x004fca0007800000 */
[----:B------:R0:W-:Y:S04]  /*03f0*/  STG.E desc[UR4][R18.64], R21 ;  /* 0x0000001512007986 */ /* 0x0001e8000c101904 */
[----:B------:R-:W2:Y:S01]  /*0400*/  LDG.E R6, desc[UR4][R8.64] ;  /* 0x0000000408067981 */ /* 0x000ea2000c1e1900 */
[----:B------:R-:W-:-:S04]  /*0410*/  IMAD.WIDE R10, R0, 0x4, R18 ;  /* 0x00000004000a7825 */ /* 0x000fc800078e0212 */
[----:B------:R-:W-:Y:S01]  /*0420*/  IMAD.WIDE R12, R0, 0x4, R8 ;  /* 0x00000004000c7825 */ /* 0x000fe200078e0208 */
[----:B--2---:R-:W-:-:S05]  /*0430*/  FMNMX R23, RZ, R6, !PT ;  /* 0x00000006ff177209 */ /* 0x004fca0007800000 */
[----:B------:R1:W-:Y:S04]  /*0440*/  STG.E desc[UR4][R10.64], R23 ;  /* 0x000000170a007986 */ /* 0x0003e8000c101904 */
[----:B------:R-:W2:Y:S01]  /*0450*/  LDG.E R6, desc[UR4][R12.64] ;  /* 0x000000040c067981 */ /* 0x000ea2000c1e1900 */
[----:B------:R-:W-:-:S04]  /*0460*/  IMAD.WIDE R14, R0, 0x4, R10 ;  /* 0x00000004000e7825 */ /* 0x000fc800078e020a */
[----:B------:R-:W-:Y:S01]  /*0470*/  IMAD.WIDE R16, R0, 0x4, R12 ;  /* 0x0000000400107825 */ /* 0x000fe200078e020c */
[----:B--2---:R-:W-:-:S05]  /*0480*/  FMNMX R25, RZ, R6, !PT ;  /* 0x00000006ff197209 */ /* 0x004fca0007800000 */
[----:B------:R1:W-:Y:S04]  /*0490*/  STG.E desc[UR4][R14.64], R25 ;  /* 0x000000190e007986 */ /* 0x0003e8000c101904 */
[----:B------:R-:W0:Y:S01]  /*04a0*/  LDG.E R16, desc[UR4][R16.64] ;  /* 0x0000000410107981 */ /* 0x000e22000c1e1900 */
[C---:B------:R-:W-:Y:S01]  /*04b0*/  IMAD.WIDE R8, R0.reuse, 0x4, R14 ;  /* 0x0000000400087825 */ /* 0x040fe200078e020e */
[----:B------:R-:W-:-:S04]  /*04c0*/  LEA R7, R0, R7, 0x2 ;  /* 0x0000000700077211 */ /* 0x000fc800078e10ff */
[----:B------:R-:W-:Y:S02]  /*04d0*/  ISETP.GE.AND P0, PT, R7, UR6, PT ;  /* 0x0000000607007c0c */ /* 0x000fe4000bf06270 */
[----:B0-----:R-:W-:-:S05]  /*04e0*/  FMNMX R19, RZ, R16, !PT ;  /* 0x00000010ff137209 */ /* 0x001fca0007800000 */
[----:B------:R1:W-:Y:S06]  /*04f0*/  STG.E desc[UR4][R8.64], R19 ;  /* 0x0000001308007986 */ /* 0x0003ec000c101904 */
[----:B------:R-:W-:Y:S05]  /*0500*/  @!P0 BRA `(.L_x_3) ;  /* 0xfffffffc00a48947 */ /* 0x000fea000383ffff */
[----:B------:R-:W-:Y:S05]  /*0510*/  EXIT ;  /* 0x000000000000794d */ /* 0x000fea0003800000 */
.L_x_4:
[----:B------:R-:W-:-:S00]  /*0520*/  BRA `(.L_x_4) ;  /* 0xfffffffc00fc7947 */ /* 0x000fc0000383ffff */
[----:B------:R-:W-:-:S00]  /*0530*/  NOP ;  /* 0x0000000000007918 */ /* 0x000fc00000000000 */
        /* <DEDUP_REMOVED lines=12> */
.L_x_5:


//--------------------- .nv.shared.reserved.0     --------------------------
	.section	.nv.shared.reserved.0,"aw",@nobits
	.weak		__nv_reservedSMEM_offset_0_alias
	.size		__nv_reservedSMEM_offset_0_alias, 0, 64
	.other		__nv_reservedSMEM_offset_0_alias,@"STO_CUDA_RESERVED_SHARED STV_DEFAULT"
__nv_reservedSMEM_offset_0_alias:
	.zero		0
	.zero		64


//--------------------- .nv.constant0._Z11relu_kernelPKfPfi --------------------------
	.section	.nv.constant0._Z11relu_kernelPKfPfi,"a",@progbits
	.sectionflags	@""
	.align	4
.nv.constant0._Z11relu_kernelPKfPfi:
	.zero		916


//--------------------- SYMBOLS --------------------------

	.type		.nv.reservedSmem.offset0,@object
	.size		.nv.reservedSmem.offset0,0x4
